	.headerflags	@"EF_CUDA_TEXMODE_UNIFIED EF_CUDA_64BIT_ADDRESS EF_CUDA_ACCELERATORS EF_CUDA_SM90 EF_CUDA_VIRTUAL_SM(EF_CUDA_SM90)"
	.elftype	@"ET_EXEC"


//--------------------- .nv.info                  --------------------------
	.section	.nv.info,"",@"SHT_CUDA_INFO"
	.align	4


	//----- nvinfo : EIATTR_REGCOUNT
	.align		4
        /*0000*/ 	.byte	0x04, 0x2f
        /*0002*/ 	.short	(.L_1 - .L_0)
	.align		4
.L_0:
        /*0004*/ 	.word	index@(triton_poi_fused_cat_38)
        /*0008*/ 	.word	0x0000000a


	//----- nvinfo : EIATTR_MIN_STACK_SIZE
	.align		4
.L_1:
        /*000c*/ 	.byte	0x04, 0x12
        /*000e*/ 	.short	(.L_3 - .L_2)
	.align		4
.L_2:
        /*0010*/ 	.word	index@(triton_poi_fused_cat_38)
        /*0014*/ 	.word	0x00000000


	//----- nvinfo : EIATTR_FRAME_SIZE
	.align		4
.L_3:
        /*0018*/ 	.byte	0x04, 0x11
        /*001a*/ 	.short	(.L_5 - .L_4)
	.align		4
.L_4:
        /*001c*/ 	.word	index@(triton_poi_fused_cat_38)
        /*0020*/ 	.word	0x00000000


	//----- nvinfo : EIATTR_MIN_STACK_SIZE
	.align		4
.L_5:
        /*0024*/ 	.byte	0x04, 0x12
        /*0026*/ 	.short	(.L_7 - .L_6)
	.align		4
.L_6:
        /*0028*/ 	.word	index@(triton_poi_fused_cat_38)
        /*002c*/ 	.word	0x00000000
.L_7:


//--------------------- .nv.info.triton_poi_fused_cat_38 --------------------------
	.section	.nv.info.triton_poi_fused_cat_38,"",@"SHT_CUDA_INFO"
	.sectionflags	@""
	.align	4


	//----- nvinfo : EIATTR_CUDA_API_VERSION
	.align		4
        /*0000*/ 	.byte	0x04, 0x37
        /*0002*/ 	.short	(.L_9 - .L_8)
.L_8:
        /*0004*/ 	.word	0x0000007c


	//----- nvinfo : EIATTR_KPARAM_INFO
	.align		4
.L_9:
        /*0008*/ 	.byte	0x04, 0x17
        /*000a*/ 	.short	(.L_11 - .L_10)
.L_10:
        /*000c*/ 	.word	0x00000000
        /*0010*/ 	.short	0x0002
        /*0012*/ 	.short	0x0010
        /*0014*/ 	.byte	0x00, 0xf0, 0x11, 0x00


	//----- nvinfo : EIATTR_KPARAM_INFO
	.align		4
.L_11:
        /*0018*/ 	.byte	0x04, 0x17
        /*001a*/ 	.short	(.L_13 - .L_12)
.L_12:
        /*001c*/ 	.word	0x00000000
        /*0020*/ 	.short	0x0001
        /*0022*/ 	.short	0x0008
        /*0024*/ 	.byte	0x00, 0xf4, 0x21, 0x00


	//----- nvinfo : EIATTR_KPARAM_INFO
	.align		4
.L_13:
        /*0028*/ 	.byte	0x04, 0x17
        /*002a*/ 	.short	(.L_15 - .L_14)
.L_14:
        /*002c*/ 	.word	0x00000000
        /*0030*/ 	.short	0x0000
        /*0032*/ 	.short	0x0000
        /*0034*/ 	.byte	0x00, 0xf4, 0x21, 0x00


	//----- nvinfo : EIATTR_SPARSE_MMA_MASK
	.align		4
.L_15:
        /*0038*/ 	.byte	0x03, 0x50
        /*003a*/ 	.short	0x0000


	//----- nvinfo : EIATTR_MAXREG_COUNT
	.align		4
        /*003c*/ 	.byte	0x03, 0x1b
        /*003e*/ 	.short	0x00ff


	//----- nvinfo : EIATTR_EXIT_INSTR_OFFSETS
	.align		4
        /*0040*/ 	.byte	0x04, 0x1c
        /*0042*/ 	.short	(.L_17 - .L_16)


	//   ....[0]....
.L_16:
        /*0044*/ 	.word	0x00000130


	//----- nvinfo : EIATTR_REQNTID
	.align		4
.L_17:
        /*0048*/ 	.byte	0x04, 0x10
        /*004a*/ 	.short	(.L_19 - .L_18)
.L_18:
        /*004c*/ 	.word	0x00000100
        /*0050*/ 	.word	0x00000001
        /*0054*/ 	.word	0x00000001


	//----- nvinfo : EIATTR_CBANK_PARAM_SIZE
	.align		4
.L_19:
        /*0058*/ 	.byte	0x03, 0x19
        /*005a*/ 	.short	0x0014


	//----- nvinfo : EIATTR_PARAM_CBANK
	.align		4
        /*005c*/ 	.byte	0x04, 0x0a
        /*005e*/ 	.short	(.L_21 - .L_20)
	.align		4
.L_20:
        /*0060*/ 	.word	index@(.nv.constant0.triton_poi_fused_cat_38)
        /*0064*/ 	.short	0x0210
        /*0066*/ 	.short	0x0014


	//----- nvinfo : EIATTR_SW_WAR
	.align		4
.L_21:
        /*0068*/ 	.byte	0x04, 0x36
        /*006a*/ 	.short	(.L_23 - .L_22)
.L_22:
        /*006c*/ 	.word	0x00000008
.L_23:


//--------------------- .nv.callgraph             --------------------------
	.section	.nv.callgraph,"",@"SHT_CUDA_CALLGRAPH"
	.align	4
	.sectionentsize	8
	.align		4
        /*0000*/ 	.word	0x00000000
	.align		4
        /*0004*/ 	.word	0xffffffff
	.align		4
        /*0008*/ 	.word	0x00000000
	.align		4
        /*000c*/ 	.word	0xfffffffe
	.align		4
        /*0010*/ 	.word	0x00000000
	.align		4
        /*0014*/ 	.word	0xfffffffd
	.align		4
        /*0018*/ 	.word	0x00000000
	.align		4
        /*001c*/ 	.word	0xfffffffc


//--------------------- .text.triton_poi_fused_cat_38 --------------------------
	.section	.text.triton_poi_fused_cat_38,"ax",@progbits
	.align	128
        .global         triton_poi_fused_cat_38
        .type           triton_poi_fused_cat_38,@function
        .size           triton_poi_fused_cat_38,(.L_x_1 - triton_poi_fused_cat_38)
        .other          triton_poi_fused_cat_38,@"STO_CUDA_ENTRY STV_DEFAULT"
triton_poi_fused_cat_38:
.text.triton_poi_fused_cat_38:
[----:B------:R-:W-:Y:S01]  /*0000*/  LDC R1, c[0x0][0x28] ;  /* 0x00000a00ff017b82 */ /* 0x000fe20000000800 */
[----:B------:R-:W1:Y:S07]  /*0010*/  S2R R0, SR_TID.X ;  /* 0x0000000000007919 */ /* 0x000e6e0000002100 */
[----:B------:R-:W2:Y:S01]  /*0020*/  LDC.64 R2, c[0x0][0x210] ;  /* 0x00008400ff027b82 */ /* 0x000ea20000000a00 */
[----:B------:R-:W-:Y:S01]  /*0030*/  ULDC.64 UR4, c[0x0][0x208] ;  /* 0x0000820000047ab9 */ /* 0x000fe20000000a00 */
[----:B------:R-:W3:Y:S06]  /*0040*/  S2R R7, SR_CTAID.X ;  /* 0x0000000000077919 */ /* 0x000eec0000002500 */
[----:B------:R-:W4:Y:S01]  /*0050*/  LDC.64 R4, c[0x0][0x218] ;  /* 0x00008600ff047b82 */ /* 0x000f220000000a00 */
[----:B-1----:R-:W-:-:S05]  /*0060*/  IMAD.SHL.U32 R0, R0, 0x2, RZ ;  /* 0x0000000200007824 */ /* 0x002fca00078e00ff */
[----:B------:R-:W-:-:S05]  /*0070*/  LOP3.LUT R0, R0, 0x1fe, RZ, 0xc0, !PT ;  /* 0x000001fe00007812 */ /* 0x000fca00078ec0ff */
[----:B---3--:R-:W-:-:S04]  /*0080*/  IMAD R7, R7, 0x200, R0 ;  /* 0x0000020007077824 */ /* 0x008fc800078e0200 */
[----:B--2---:R-:W-:-:S06]  /*0090*/  IMAD.WIDE R2, R7, 0x4, R2 ;  /* 0x0000000407027825 */ /* 0x004fcc00078e0202 */
[----:B------:R-:W2:Y:S01]  /*00a0*/  LDG.E.64 R2, desc[UR4][R2.64] ;  /* 0x0000000402027981 */ /* 0x000ea2000c1e1b00 */
[----:B------:R-:W-:-:S04]  /*00b0*/  SHF.R.S32.HI R0, RZ, 0x1f, R7 ;  /* 0x0000001fff007819 */ /* 0x000fc80000011407 */
[----:B------:R-:W-:-:S05]  /*00c0*/  LEA.HI R0, R0, R7, RZ, 0x5 ;  /* 0x0000000700007211 */ /* 0x000fca00078f28ff */
[C---:B------:R-:W-:Y:S01]  /*00d0*/  IMAD.SHL.U32 R6, R0.reuse, 0x2, RZ ;  /* 0x0000000200067824 */ /* 0x040fe200078e00ff */
[----:B------:R-:W-:-:S04]  /*00e0*/  LOP3.LUT R0, R0, 0xffffffe0, RZ, 0xc0, !PT ;  /* 0xffffffe000007812 */ /* 0x000fc800078ec0ff */
[----:B------:R-:W-:-:S04]  /*00f0*/  LOP3.LUT R6, R6, 0xffffffc0, RZ, 0xc0, !PT ;  /* 0xffffffc006067812 */ /* 0x000fc800078ec0ff */
[----:B------:R-:W-:-:S05]  /*0100*/  IADD3 R7, R6, R7, -R0 ;  /* 0x0000000706077210 */ /* 0x000fca0007ffe800 */
[----:B----4-:R-:W-:-:S05]  /*0110*/  IMAD.WIDE R4, R7, 0x4, R4 ;  /* 0x0000000407047825 */ /* 0x010fca00078e0204 */
[----:B--2---:R-:W-:Y:S01]  /*0120*/  STG.E.64 desc[UR4][R4.64], R2 ;  /* 0x0000000204007986 */ /* 0x004fe2000c101b04 */
[----:B------:R-:W-:Y:S05]  /*0130*/  EXIT ;  /* 0x000000000000794d */ /* 0x000fea0003800000 */
.L_x_0:
[----:B------:R-:W-:-:S00]  /*0140*/  BRA `(.L_x_0) ;  /* 0xfffffffc00fc7947 */ /* 0x000fc0000383ffff */
[----:B------:R-:W-:-:S00]  /*0150*/  NOP ;  /* 0x0000000000007918 */ /* 0x000fc00000000000 */
        /* <DEDUP_REMOVED lines=10> */
.L_x_1:


//--------------------- .nv.constant0.triton_poi_fused_cat_38 --------------------------
	.section	.nv.constant0.triton_poi_fused_cat_38,"a",@progbits
	.sectionflags	@""
	.align	4
.nv.constant0.triton_poi_fused_cat_38:
	.zero		548
